//
// Generated by NVIDIA NVVM Compiler
//
// Compiler Build ID: CL-36424714
// Cuda compilation tools, release 13.0, V13.0.88
// Based on NVVM 20.0.0
//

.version 9.0
.target sm_100
.address_size 64

	// .globl	_Z12mandelKernelPii
.global .align 8 .f64 CxMin = 0dC004000000000000;
.global .align 8 .f64 CxMax = 0d3FF8000000000000;
.global .align 8 .f64 CyMin = 0dC000000000000000;
.global .align 8 .f64 CyMax = 0d4000000000000000;

.visible .entry _Z12mandelKernelPii(
	.param .u64 .ptr .align 1 _Z12mandelKernelPii_param_0,
	.param .u32 _Z12mandelKernelPii_param_1
)
{
	.reg .pred 	%p<9>;
	.reg .b32 	%r<19>;
	.reg .b64 	%rd<5>;
	.reg .b64 	%fd<30>;

	ld.param.u64 	%rd2, [_Z12mandelKernelPii_param_0];
	ld.param.u32 	%r8, [_Z12mandelKernelPii_param_1];
	mov.u32 	%r9, %ctaid.x;
	mov.u32 	%r10, %ntid.x;
	mov.u32 	%r11, %tid.x;
	mad.lo.s32 	%r1, %r9, %r10, %r11;
	setp.ge.s32 	%p1, %r1, %r8;
	setp.lt.s32 	%p2, %r8, 1;
	or.pred  	%p3, %p1, %p2;
	@%p3 bra 	$L__BB0_5;
	mul.lo.s32 	%r2, %r8, %r1;
	cvt.rn.f64.u32 	%fd1, %r8;
	cvt.rn.f64.s32 	%fd2, %r1;
	cvta.to.global.u64 	%rd1, %rd2;
	mov.b32 	%r16, 0;
$L__BB0_2:
	ld.global.f64 	%fd10, [CxMax];
	ld.global.f64 	%fd11, [CxMin];
	sub.f64 	%fd12, %fd10, %fd11;
	div.rn.f64 	%fd13, %fd12, %fd1;
	ld.global.f64 	%fd14, [CyMax];
	ld.global.f64 	%fd15, [CyMin];
	sub.f64 	%fd16, %fd14, %fd15;
	div.rn.f64 	%fd17, %fd16, %fd1;
	fma.rn.f64 	%fd18, %fd17, %fd2, %fd15;
	abs.f64 	%fd19, %fd18;
	mul.f64 	%fd20, %fd17, 0d3FE0000000000000;
	setp.lt.f64 	%p4, %fd19, %fd20;
	selp.f64 	%fd3, 0d0000000000000000, %fd18, %p4;
	cvt.rn.f64.u32 	%fd21, %r16;
	fma.rn.f64 	%fd4, %fd13, %fd21, %fd11;
	mov.f64 	%fd28, 0d0000000000000000;
	mov.b32 	%r17, 1;
	mov.b32 	%r18, 0;
	mov.f64 	%fd29, %fd28;
$L__BB0_3:
	mov.u32 	%r5, %r17;
	mul.f64 	%fd22, %fd29, %fd29;
	mul.f64 	%fd23, %fd28, %fd28;
	fma.rn.f64 	%fd24, %fd29, %fd28, %fd3;
	fma.rn.f64 	%fd28, %fd29, %fd28, %fd24;
	sub.f64 	%fd25, %fd22, %fd23;
	add.f64 	%fd29, %fd4, %fd25;
	add.s32 	%r17, %r5, 1;
	add.f64 	%fd26, %fd22, %fd23;
	setp.lt.u32 	%p5, %r18, 511;
	setp.lt.f64 	%p6, %fd26, 0d4010000000000000;
	and.pred  	%p7, %p5, %p6;
	mov.u32 	%r18, %r5;
	@%p7 bra 	$L__BB0_3;
	add.s32 	%r15, %r16, %r2;
	mul.wide.s32 	%rd3, %r15, 4;
	add.s64 	%rd4, %rd1, %rd3;
	st.global.u32 	[%rd4], %r17;
	add.s32 	%r16, %r16, 1;
	setp.ne.s32 	%p8, %r16, %r8;
	@%p8 bra 	$L__BB0_2;
$L__BB0_5:
	ret;

}


// ===== COMPILED SASS (sm_100) =====

	.target	sm_100

	.elftype	@"ET_EXEC"


//--------------------- .note.nv.tkinfo           --------------------------
	.section	.note.nv.tkinfo,"",@"SHT_NOTE"
	.sectionflags	@"SHF_NOTE_NV_TKINFO"
	.tkinfo
        /*0018*/ 	.word	0x00000002
        /*0030*/ 	.string	""
        /*0030*/ 	.string	"ptxas"
        /*0030*/ 	.string	"Cuda compilation tools, release 13.0, V13.0.88"
        /*0030*/ 	.string	"Build cuda_13.0.r13.0/compiler.36424714_0"
        /*0030*/ 	.string	"-arch sm_100 -m 64 "



//--------------------- .note.nv.cuinfo           --------------------------
	.section	.note.nv.cuinfo,"",@"SHT_NOTE"
	.sectionflags	@"SHF_NOTE_NV_CUINFO"
        /*0018*/ 	.short	0x0002
        /*001a*/ 	.short	0x0064
        /*001c*/ 	.short	0x0082
	.zero		2


//--------------------- .nv.info                  --------------------------
	.section	.nv.info,"",@"SHT_CUDA_INFO"
	.align	4


	//----- nvinfo : EIATTR_REGCOUNT
	.align		4
        /*0000*/ 	.byte	0x04, 0x2f
        /*0002*/ 	.short	(.L_5 - .L_4)
	.align		4
.L_4:
        /*0004*/ 	.word	index@(_Z12mandelKernelPii)
        /*0008*/ 	.word	0x00000022


	//----- nvinfo : EIATTR_FRAME_SIZE
	.align		4
.L_5:
        /*000c*/ 	.byte	0x04, 0x11
        /*000e*/ 	.short	(.L_7 - .L_6)
	.align		4
.L_6:
        /*0010*/ 	.word	index@($__internal_0_$__cuda_sm20_div_rn_f64_full)
        /*0014*/ 	.word	0x00000000


	//----- nvinfo : EIATTR_FRAME_SIZE
	.align		4
.L_7:
        /*0018*/ 	.byte	0x04, 0x11
        /*001a*/ 	.short	(.L_9 - .L_8)
	.align		4
.L_8:
        /*001c*/ 	.word	index@(_Z12mandelKernelPii)
        /*0020*/ 	.word	0x00000000


	//----- nvinfo : EIATTR_MIN_STACK_SIZE
	.align		4
.L_9:
        /*0024*/ 	.byte	0x04, 0x12
        /*0026*/ 	.short	(.L_11 - .L_10)
	.align		4
.L_10:
        /*0028*/ 	.word	index@(_Z12mandelKernelPii)
        /*002c*/ 	.word	0x00000000
.L_11:


//--------------------- .nv.compat                --------------------------
	.section	.nv.compat,"",@"SHT_CUDA_COMPAT_INFO"
	.align	4
        /*0000*/ 	.byte	0x02, 0x09, 0x00, 0x00, 0x02, 0x02, 0x01, 0x00, 0x02, 0x05, 0x05, 0x00, 0x03, 0x07, 0x01, 0x01
        /*0010*/ 	.byte	0x02, 0x03, 0x00, 0x00, 0x02, 0x06, 0x01, 0x00, 0x04, 0x0b, 0x08, 0x00, 0x01, 0x00, 0x00, 0x00
        /*0020*/ 	.byte	0x00, 0x00, 0x00, 0x00


//--------------------- .nv.info._Z12mandelKernelPii --------------------------
	.section	.nv.info._Z12mandelKernelPii,"",@"SHT_CUDA_INFO"
	.sectionflags	@""
	.align	4


	//----- nvinfo : EIATTR_CUDA_API_VERSION
	.align		4
        /*0000*/ 	.byte	0x04, 0x37
        /*0002*/ 	.short	(.L_13 - .L_12)
.L_12:
        /*0004*/ 	.word	0x00000082


	//----- nvinfo : EIATTR_KPARAM_INFO
	.align		4
.L_13:
        /*0008*/ 	.byte	0x04, 0x17
        /*000a*/ 	.short	(.L_15 - .L_14)
.L_14:
        /*000c*/ 	.word	0x00000000
        /*0010*/ 	.short	0x0001
        /*0012*/ 	.short	0x0008
        /*0014*/ 	.byte	0x00, 0xf0, 0x11, 0x00


	//----- nvinfo : EIATTR_KPARAM_INFO
	.align		4
.L_15:
        /*0018*/ 	.byte	0x04, 0x17
        /*001a*/ 	.short	(.L_17 - .L_16)
.L_16:
        /*001c*/ 	.word	0x00000000
        /*0020*/ 	.short	0x0000
        /*0022*/ 	.short	0x0000
        /*0024*/ 	.byte	0x00, 0xf5, 0x21, 0x00


	//----- nvinfo : EIATTR_SPARSE_MMA_MASK
	.align		4
.L_17:
        /*0028*/ 	.byte	0x03, 0x50
        /*002a*/ 	.short	0x0000


	//----- nvinfo : EIATTR_MAXREG_COUNT
	.align		4
        /*002c*/ 	.byte	0x03, 0x1b
        /*002e*/ 	.short	0x00ff


	//----- nvinfo : EIATTR_MERCURY_ISA_VERSION
	.align		4
        /*0030*/ 	.byte	0x03, 0x5f
        /*0032*/ 	.short	0x0101


	//----- nvinfo : EIATTR_VRC_CTA_INIT_COUNT
	.align		4
        /*0034*/ 	.byte	0x02, 0x4a
	.zero		1
	.zero		1


	//----- nvinfo : EIATTR_EXIT_INSTR_OFFSETS
	.align		4
        /*0038*/ 	.byte	0x04, 0x1c
        /*003a*/ 	.short	(.L_19 - .L_18)


	//   ....[0]....
.L_18:
        /*003c*/ 	.word	0x00000080


	//   ....[1]....
        /*0040*/ 	.word	0x00000630


	//----- nvinfo : EIATTR_CRS_STACK_SIZE
	.align		4
.L_19:
        /*0044*/ 	.byte	0x04, 0x1e
        /*0046*/ 	.short	(.L_21 - .L_20)
.L_20:
        /*0048*/ 	.word	0x00000000


	//----- nvinfo : EIATTR_CBANK_PARAM_SIZE
	.align		4
.L_21:
        /*004c*/ 	.byte	0x03, 0x19
        /*004e*/ 	.short	0x000c


	//----- nvinfo : EIATTR_PARAM_CBANK
	.align		4
        /*0050*/ 	.byte	0x04, 0x0a
        /*0052*/ 	.short	(.L_23 - .L_22)
	.align		4
.L_22:
        /*0054*/ 	.word	index@(.nv.constant0._Z12mandelKernelPii)
        /*0058*/ 	.short	0x0380
        /*005a*/ 	.short	0x000c


	//----- nvinfo : EIATTR_SW_WAR
	.align		4
.L_23:
        /*005c*/ 	.byte	0x04, 0x36
        /*005e*/ 	.short	(.L_25 - .L_24)
.L_24:
        /*0060*/ 	.word	0x00000008
.L_25:


//--------------------- .nv.callgraph             --------------------------
	.section	.nv.callgraph,"",@"SHT_CUDA_CALLGRAPH"
	.align	4
	.sectionentsize	8
	.align		4
        /*0000*/ 	.word	0x00000000
	.align		4
        /*0004*/ 	.word	0xffffffff
	.align		4
        /*0008*/ 	.word	0x00000000
	.align		4
        /*000c*/ 	.word	0xfffffffe
	.align		4
        /*0010*/ 	.word	0x00000000
	.align		4
        /*0014*/ 	.word	0xfffffffd
	.align		4
        /*0018*/ 	.word	0x00000000
	.align		4
        /*001c*/ 	.word	0xfffffffc


//--------------------- .nv.constant4             --------------------------
	.section	.nv.constant4,"a",@progbits
	.align	8
	.align		8
.nv.constant4:
        /*0000*/ 	.dword	CxMin
	.align		8
        /*0008*/ 	.dword	CxMax
	.align		8
        /*0010*/ 	.dword	CyMin
	.align		8
        /*0018*/ 	.dword	CyMax


//--------------------- .text._Z12mandelKernelPii --------------------------
	.section	.text._Z12mandelKernelPii,"ax",@progbits
	.align	128
        .global         _Z12mandelKernelPii
        .type           _Z12mandelKernelPii,@function
        .size           _Z12mandelKernelPii,(.L_x_11 - _Z12mandelKernelPii)
        .other          _Z12mandelKernelPii,@"STO_CUDA_ENTRY STV_DEFAULT"
_Z12mandelKernelPii:
.text._Z12mandelKernelPii:
[----:B------:R-:W-:Y:S01]  /*0000*/  LDC R1, c[0x0][0x37c] ;  /* 0x0000df00ff017b82 */ /* 0x000fe20000000800 */
[----:B------:R-:W0:Y:S07]  /*0010*/  S2R R3, SR_TID.X ;  /* 0x0000000000037919 */ /* 0x000e2e0000002100 */
[----:B------:R-:W0:Y:S08]  /*0020*/  S2UR UR4, SR_CTAID.X ;  /* 0x00000000000479c3 */ /* 0x000e300000002500 */
[----:B------:R-:W0:Y:S08]  /*0030*/  LDC R0, c[0x0][0x360] ;  /* 0x0000d800ff007b82 */ /* 0x000e300000000800 */
[----:B------:R-:W1:Y:S01]  /*0040*/  LDC R7, c[0x0][0x388] ;  /* 0x0000e200ff077b82 */ /* 0x000e620000000800 */
[----:B0-----:R-:W-:Y:S01]  /*0050*/  IMAD R0, R0, UR4, R3 ;  /* 0x0000000400007c24 */ /* 0x001fe2000f8e0203 */
[----:B-1----:R-:W-:-:S04]  /*0060*/  ISETP.GE.AND P0, PT, R7, 0x1, PT ;  /* 0x000000010700780c */ /* 0x002fc80003f06270 */
[----:B------:R-:W-:-:S13]  /*0070*/  ISETP.GE.OR P0, PT, R0, R7, !P0 ;  /* 0x000000070000720c */ /* 0x000fda0004706670 */
[----:B------:R-:W-:Y:S05]  /*0080*/  @P0 EXIT ;  /* 0x000000000000094d */ /* 0x000fea0003800000 */
[----:B------:R-:W0:Y:S01]  /*0090*/  I2F.F64.U32 R6, R7 ;  /* 0x0000000700067312 */ /* 0x000e220000201800 */
[----:B------:R-:W1:Y:S01]  /*00a0*/  LDCU.64 UR6, c[0x0][0x358] ;  /* 0x00006b00ff0677ac */ /* 0x000e620008000a00 */
[----:B------:R-:W-:-:S06]  /*00b0*/  UMOV UR4, URZ ;  /* 0x000000ff00047c82 */ /* 0x000fcc0008000000 */
[----:B------:R2:W3:Y:S02]  /*00c0*/  I2F.F64 R8, R0 ;  /* 0x0000000000087312 */ /* 0x0004e40000201c00 */
.L_x_4:
[----:B----4-:R-:W1:Y:S08]  /*00d0*/  LDC.64 R2, c[0x4][0x8] ;  /* 0x01000200ff027b82 */ /* 0x010e700000000a00 */
[----:B------:R-:W4:Y:S01]  /*00e0*/  LDC.64 R10, c[0x4][RZ] ;  /* 0x01000000ff0a7b82 */ /* 0x000f220000000a00 */
[----:B-1----:R-:W5:Y:S04]  /*00f0*/  LDG.E.64 R2, desc[UR6][R2.64] ;  /* 0x0000000602027981 */ /* 0x002f68000c1e1b00 */
[----:B----4-:R-:W5:Y:S01]  /*0100*/  LDG.E.64 R10, desc[UR6][R10.64] ;  /* 0x000000060a0a7981 */ /* 0x010f62000c1e1b00 */
[----:B0-----:R-:W0:Y:S01]  /*0110*/  MUFU.RCP64H R5, R7 ;  /* 0x0000000700057308 */ /* 0x001e220000001800 */
[----:B------:R-:W-:-:S06]  /*0120*/  IMAD.MOV.U32 R4, RZ, RZ, 0x1 ;  /* 0x00000001ff047424 */ /* 0x000fcc00078e00ff */
[----:B0-----:R-:W-:-:S08]  /*0130*/  DFMA R12, -R6, R4, 1 ;  /* 0x3ff00000060c742b */ /* 0x001fd00000000104 */
[----:B------:R-:W-:-:S08]  /*0140*/  DFMA R12, R12, R12, R12 ;  /* 0x0000000c0c0c722b */ /* 0x000fd0000000000c */
[----:B------:R-:W-:-:S08]  /*0150*/  DFMA R12, R4, R12, R4 ;  /* 0x0000000c040c722b */ /* 0x000fd00000000004 */
[----:B------:R-:W-:-:S08]  /*0160*/  DFMA R14, -R6, R12, 1 ;  /* 0x3ff00000060e742b */ /* 0x000fd0000000010c */
[----:B------:R-:W-:Y:S02]  /*0170*/  DFMA R14, R12, R14, R12 ;  /* 0x0000000e0c0e722b */ /* 0x000fe4000000000c */
[----:B-----5:R-:W-:-:S08]  /*0180*/  DADD R4, R2, -R10 ;  /* 0x0000000002047229 */ /* 0x020fd0000000080a */
[----:B------:R-:W-:Y:S02]  /*0190*/  DMUL R12, R4, R14 ;  /* 0x0000000e040c7228 */ /* 0x000fe40000000000 */
[----:B------:R-:W-:-:S06]  /*01a0*/  FSETP.GEU.AND P1, PT, |R5|, 6.5827683646048100446e-37, PT ;  /* 0x036000000500780b */ /* 0x000fcc0003f2e200 */
[----:B------:R-:W-:-:S08]  /*01b0*/  DFMA R2, -R6, R12, R4 ;  /* 0x0000000c0602722b */ /* 0x000fd00000000104 */
[----:B------:R-:W-:-:S10]  /*01c0*/  DFMA R2, R14, R2, R12 ;  /* 0x000000020e02722b */ /* 0x000fd4000000000c */
[----:B------:R-:W-:-:S05]  /*01d0*/  FFMA R12, RZ, R7, R3 ;  /* 0x00000007ff0c7223 */ /* 0x000fca0000000003 */
[----:B------:R-:W-:-:S13]  /*01e0*/  FSETP.GT.AND P0, PT, |R12|, 1.469367938527859385e-39, PT ;  /* 0x001000000c00780b */ /* 0x000fda0003f04200 */
[----:B------:R-:W-:Y:S05]  /*01f0*/  @P0 BRA P1, `(.L_x_0) ;  /* 0x0000000000200947 */ /* 0x000fea0000800000 */
[----:B------:R-:W-:Y:S01]  /*0200*/  IMAD.MOV.U32 R19, RZ, RZ, R4 ;  /* 0x000000ffff137224 */ /* 0x000fe200078e0004 */
[----:B------:R-:W-:Y:S01]  /*0210*/  MOV R18, 0x260 ;  /* 0x0000026000127802 */ /* 0x000fe20000000f00 */
[----:B------:R-:W-:Y:S02]  /*0220*/  IMAD.MOV.U32 R20, RZ, RZ, R5 ;  /* 0x000000ffff147224 */ /* 0x000fe400078e0005 */
[----:B------:R-:W-:Y:S02]  /*0230*/  IMAD.MOV.U32 R14, RZ, RZ, R6 ;  /* 0x000000ffff0e7224 */ /* 0x000fe400078e0006 */
[----:B------:R-:W-:-:S07]  /*0240*/  IMAD.MOV.U32 R15, RZ, RZ, R7 ;  /* 0x000000ffff0f7224 */ /* 0x000fce00078e0007 */
[----:B--23--:R-:W-:Y:S05]  /*0250*/  CALL.REL.NOINC `($__internal_0_$__cuda_sm20_div_rn_f64_full) ;  /* 0x0000000000f87944 */ /* 0x00cfea0003c00000 */
[----:B------:R-:W-:Y:S02]  /*0260*/  IMAD.MOV.U32 R2, RZ, RZ, R4 ;  /* 0x000000ffff027224 */ /* 0x000fe400078e0004 */
[----:B------:R-:W-:-:S07]  /*0270*/  IMAD.MOV.U32 R3, RZ, RZ, R5 ;  /* 0x000000ffff037224 */ /* 0x000fce00078e0005 */
.L_x_0:
[----:B------:R-:W0:Y:S08]  /*0280*/  LDC.64 R4, c[0x4][0x18] ;  /* 0x01000600ff047b82 */ /* 0x000e300000000a00 */
[----:B------:R-:W1:Y:S01]  /*0290*/  LDC.64 R12, c[0x4][0x10] ;  /* 0x01000400ff0c7b82 */ /* 0x000e620000000a00 */
[----:B0-----:R-:W4:Y:S04]  /*02a0*/  LDG.E.64 R4, desc[UR6][R4.64] ;  /* 0x0000000604047981 */ /* 0x001f28000c1e1b00 */
[----:B-1----:R-:W4:Y:S01]  /*02b0*/  LDG.E.64 R12, desc[UR6][R12.64] ;  /* 0x000000060c0c7981 */ /* 0x002f22000c1e1b00 */
[----:B------:R-:W0:Y:S01]  /*02c0*/  MUFU.RCP64H R15, R7 ;  /* 0x00000007000f7308 */ /* 0x000e220000001800 */
[----:B------:R-:W-:-:S06]  /*02d0*/  IMAD.MOV.U32 R14, RZ, RZ, 0x1 ;  /* 0x00000001ff0e7424 */ /* 0x000fcc00078e00ff */
[----:B0-----:R-:W-:-:S08]  /*02e0*/  DFMA R16, -R6, R14, 1 ;  /* 0x3ff000000610742b */ /* 0x001fd0000000010e */
[----:B------:R-:W-:-:S08]  /*02f0*/  DFMA R16, R16, R16, R16 ;  /* 0x000000101010722b */ /* 0x000fd00000000010 */
[----:B------:R-:W-:-:S08]  /*0300*/  DFMA R16, R14, R16, R14 ;  /* 0x000000100e10722b */ /* 0x000fd0000000000e */
[----:B------:R-:W-:-:S08]  /*0310*/  DFMA R18, -R6, R16, 1 ;  /* 0x3ff000000612742b */ /* 0x000fd00000000110 */
[----:B------:R-:W-:Y:S02]  /*0320*/  DFMA R18, R16, R18, R16 ;  /* 0x000000121012722b */ /* 0x000fe40000000010 */
[----:B----4-:R-:W-:-:S08]  /*0330*/  DADD R14, R4, -R12 ;  /* 0x00000000040e7229 */ /* 0x010fd0000000080c */
        /* <DEDUP_REMOVED lines=13> */
.L_x_1:
[----:B------:R-:W0:Y:S01]  /*0410*/  I2F.F64.U32 R14, UR4 ;  /* 0x00000004000e7d12 */ /* 0x000e220008201800 */
[----:B---3--:R-:W-:Y:S01]  /*0420*/  DFMA R12, R8, R4, R12 ;  /* 0x00000004080c722b */ /* 0x008fe2000000000c */
[----:B------:R-:W-:Y:S01]  /*0430*/  BSSY.RECONVERGENT B0, `(.L_x_2) ;  /* 0x0000017000007945 */ /* 0x000fe20003800200 */
[----:B------:R-:W-:Y:S01]  /*0440*/  DMUL R4, R4, 0.5 ;  /* 0x3fe0000004047828 */ /* 0x000fe20000000000 */
[----:B------:R-:W-:Y:S02]  /*0450*/  IMAD.MOV.U32 R21, RZ, RZ, 0x1 ;  /* 0x00000001ff157424 */ /* 0x000fe400078e00ff */
[----:B------:R-:W-:-:S05]  /*0460*/  IMAD.MOV.U32 R20, RZ, RZ, RZ ;  /* 0x000000ffff147224 */ /* 0x000fca00078e00ff */
[----:B------:R-:W-:Y:S01]  /*0470*/  DSETP.GEU.AND P0, PT, |R12|, R4, PT ;  /* 0x000000040c00722a */ /* 0x000fe20003f0e200 */
[----:B------:R-:W-:Y:S01]  /*0480*/  CS2R R4, SRZ ;  /* 0x0000000000047805 */ /* 0x000fe2000001ff00 */
[----:B0-----:R-:W-:-:S04]  /*0490*/  DFMA R18, R14, R2, R10 ;  /* 0x000000020e12722b */ /* 0x001fc8000000000a */
[----:B------:R-:W-:Y:S02]  /*04a0*/  FSEL R16, R12, RZ, P0 ;  /* 0x000000ff0c107208 */ /* 0x000fe40000000000 */
[----:B------:R-:W-:Y:S02]  /*04b0*/  CS2R R2, SRZ ;  /* 0x0000000000027805 */ /* 0x000fe4000001ff00 */
[----:B------:R-:W-:-:S07]  /*04c0*/  FSEL R17, R13, RZ, P0 ;  /* 0x000000ff0d117208 */ /* 0x000fce0000000000 */
.L_x_3:
[----:B------:R-:W-:Y:S01]  /*04d0*/  DMUL R10, R2, R2 ;  /* 0x00000002020a7228 */ /* 0x000fe20000000000 */
[----:B------:R-:W-:Y:S01]  /*04e0*/  ISETP.LT.U32.AND P1, PT, R20, 0x1ff, PT ;  /* 0x000001ff1400780c */ /* 0x000fe20003f21070 */
[----:B------:R-:W-:Y:S02]  /*04f0*/  IMAD.MOV.U32 R20, RZ, RZ, R21 ;  /* 0x000000ffff147224 */ /* 0x000fe400078e0015 */
[----:B------:R-:W-:-:S04]  /*0500*/  VIADD R21, R21, 0x1 ;  /* 0x0000000115157836 */ /* 0x000fc80000000000 */
[CCC-:B------:R-:W-:Y:S02]  /*0510*/  DFMA R14, R4.reuse, R4.reuse, R10.reuse ;  /* 0x00000004040e722b */ /* 0x1c0fe4000000000a */
[C---:B------:R-:W-:Y:S02]  /*0520*/  DFMA R12, R4.reuse, R4, -R10 ;  /* 0x00000004040c722b */ /* 0x040fe4000000080a */
[----:B------:R-:W-:-:S04]  /*0530*/  DFMA R10, R4, R2, R16 ;  /* 0x00000002040a722b */ /* 0x000fc80000000010 */
[----:B------:R-:W-:Y:S02]  /*0540*/  DSETP.GEU.AND P0, PT, R14, 4, PT ;  /* 0x401000000e00742a */ /* 0x000fe40003f0e000 */
[----:B------:R-:W-:Y:S02]  /*0550*/  DADD R12, R18, R12 ;  /* 0x00000000120c7229 */ /* 0x000fe4000000000c */
[----:B------:R-:W-:-:S08]  /*0560*/  DFMA R2, R4, R2, R10 ;  /* 0x000000020402722b */ /* 0x000fd0000000000a */
[----:B------:R-:W-:Y:S02]  /*0570*/  IMAD.MOV.U32 R4, RZ, RZ, R12 ;  /* 0x000000ffff047224 */ /* 0x000fe400078e000c */
[----:B------:R-:W-:Y:S01]  /*0580*/  IMAD.MOV.U32 R5, RZ, RZ, R13 ;  /* 0x000000ffff057224 */ /* 0x000fe200078e000d */
[----:B------:R-:W-:Y:S06]  /*0590*/  @!P0 BRA P1, `(.L_x_3) ;  /* 0xfffffffc00cc8947 */ /* 0x000fec000083ffff */
[----:B------:R-:W-:Y:S05]  /*05a0*/  BSYNC.RECONVERGENT B0 ;  /* 0x0000000000007941 */ /* 0x000fea0003800200 */
.L_x_2:
[----:B------:R-:W0:Y:S08]  /*05b0*/  LDC R11, c[0x0][0x388] ;  /* 0x0000e200ff0b7b82 */ /* 0x000e300000000800 */
[----:B------:R-:W1:Y:S01]  /*05c0*/  LDC.64 R2, c[0x0][0x380] ;  /* 0x0000e000ff027b82 */ /* 0x000e620000000a00 */
[----:B0-----:R-:W-:Y:S01]  /*05d0*/  IMAD R5, R0, R11, UR4 ;  /* 0x0000000400057e24 */ /* 0x001fe2000f8e020b */
[----:B------:R-:W-:-:S06]  /*05e0*/  UIADD3 UR4, UPT, UPT, UR4, 0x1, URZ ;  /* 0x0000000104047890 */ /* 0x000fcc000fffe0ff */
[----:B------:R-:W-:Y:S01]  /*05f0*/  ISETP.NE.AND P0, PT, R11, UR4, PT ;  /* 0x000000040b007c0c */ /* 0x000fe2000bf05270 */
[----:B-1----:R-:W-:-:S05]  /*0600*/  IMAD.WIDE R2, R5, 0x4, R2 ;  /* 0x0000000405027825 */ /* 0x002fca00078e0202 */
[----:B------:R4:W-:Y:S07]  /*0610*/  STG.E desc[UR6][R2.64], R21 ;  /* 0x0000001502007986 */ /* 0x0009ee000c101906 */
[----:B------:R-:W-:Y:S05]  /*0620*/  @P0 BRA `(.L_x_4) ;  /* 0xfffffff800a80947 */ /* 0x000fea000383ffff */
[----:B------:R-:W-:Y:S05]  /*0630*/  EXIT ;  /* 0x000000000000794d */ /* 0x000fea0003800000 */
        .weak           $__internal_0_$__cuda_sm20_div_rn_f64_full
        .type           $__internal_0_$__cuda_sm20_div_rn_f64_full,@function
        .size           $__internal_0_$__cuda_sm20_div_rn_f64_full,(.L_x_11 - $__internal_0_$__cuda_sm20_div_rn_f64_full)
$__internal_0_$__cuda_sm20_div_rn_f64_full:
[C---:B------:R-:W-:Y:S01]  /*0640*/  FSETP.GEU.AND P0, PT, |R15|.reuse, 1.469367938527859385e-39, PT ;  /* 0x001000000f00780b */ /* 0x040fe20003f0e200 */
[----:B------:R-:W-:Y:S01]  /*0650*/  IMAD.MOV.U32 R22, RZ, RZ, 0x1 ;  /* 0x00000001ff167424 */ /* 0x000fe200078e00ff */
[C---:B------:R-:W-:Y:S02]  /*0660*/  LOP3.LUT R4, R15.reuse, 0x800fffff, RZ, 0xc0, !PT ;  /* 0x800fffff0f047812 */ /* 0x040fe400078ec0ff */
[----:B------:R-:W-:Y:S02]  /*0670*/  LOP3.LUT R25, R15, 0x7ff00000, RZ, 0xc0, !PT ;  /* 0x7ff000000f197812 */ /* 0x000fe400078ec0ff */
[----:B------:R-:W-:Y:S01]  /*0680*/  LOP3.LUT R5, R4, 0x3ff00000, RZ, 0xfc, !PT ;  /* 0x3ff0000004057812 */ /* 0x000fe200078efcff */
[----:B------:R-:W-:-:S06]  /*0690*/  IMAD.MOV.U32 R4, RZ, RZ, R14 ;  /* 0x000000ffff047224 */ /* 0x000fcc00078e000e */
[----:B------:R-:W-:-:S06]  /*06a0*/  @!P0 DMUL R4, R14, 8.98846567431157953865e+307 ;  /* 0x7fe000000e048828 */ /* 0x000fcc0000000000 */
[----:B------:R-:W0:Y:S02]  /*06b0*/  MUFU.RCP64H R23, R5 ;  /* 0x0000000500177308 */ /* 0x000e240000001800 */
[----:B0-----:R-:W-:-:S08]  /*06c0*/  DFMA R16, R22, -R4, 1 ;  /* 0x3ff000001610742b */ /* 0x001fd00000000804 */
[----:B------:R-:W-:-:S08]  /*06d0*/  DFMA R16, R16, R16, R16 ;  /* 0x000000101010722b */ /* 0x000fd00000000010 */
[----:B------:R-:W-:Y:S01]  /*06e0*/  DFMA R22, R22, R16, R22 ;  /* 0x000000101616722b */ /* 0x000fe20000000016 */
[----:B------:R-:W-:Y:S02]  /*06f0*/  IMAD.MOV.U32 R17, RZ, RZ, R20 ;  /* 0x000000ffff117224 */ /* 0x000fe400078e0014 */
[----:B------:R-:W-:Y:S02]  /*0700*/  IMAD.MOV.U32 R16, RZ, RZ, R19 ;  /* 0x000000ffff107224 */ /* 0x000fe400078e0013 */
[----:B------:R-:W-:Y:S01]  /*0710*/  IMAD.MOV.U32 R19, RZ, RZ, 0x1ca00000 ;  /* 0x1ca00000ff137424 */ /* 0x000fe200078e00ff */
[----:B------:R-:W-:Y:S02]  /*0720*/  LOP3.LUT R24, R17, 0x7ff00000, RZ, 0xc0, !PT ;  /* 0x7ff0000011187812 */ /* 0x000fe400078ec0ff */
[----:B------:R-:W-:Y:S02]  /*0730*/  DFMA R20, R22, -R4, 1 ;  /* 0x3ff000001614742b */ /* 0x000fe40000000804 */
[----:B------:R-:W-:Y:S01]  /*0740*/  ISETP.GE.U32.AND P1, PT, R24, R25, PT ;  /* 0x000000191800720c */ /* 0x000fe20003f26070 */
[----:B------:R-:W-:-:S03]  /*0750*/  IMAD.MOV.U32 R31, RZ, RZ, R24 ;  /* 0x000000ffff1f7224 */ /* 0x000fc600078e0018 */
[----:B------:R-:W-:Y:S02]  /*0760*/  SEL R27, R19, 0x63400000, !P1 ;  /* 0x63400000131b7807 */ /* 0x000fe40004800000 */
[----:B------:R-:W-:Y:S01]  /*0770*/  DFMA R22, R22, R20, R22 ;  /* 0x000000141616722b */ /* 0x000fe20000000016 */
[----:B------:R-:W-:Y:S01]  /*0780*/  FSETP.GEU.AND P1, PT, |R17|, 1.469367938527859385e-39, PT ;  /* 0x001000001100780b */ /* 0x000fe20003f2e200 */
[----:B------:R-:W-:Y:S01]  /*0790*/  IMAD.MOV.U32 R20, RZ, RZ, R16 ;  /* 0x000000ffff147224 */ /* 0x000fe200078e0010 */
[----:B------:R-:W-:-:S11]  /*07a0*/  LOP3.LUT R21, R27, 0x800fffff, R17, 0xf8, !PT ;  /* 0x800fffff1b157812 */ /* 0x000fd600078ef811 */
[----:B------:R-:W-:Y:S05]  /*07b0*/  @P1 BRA `(.L_x_5) ;  /* 0x0000000000201947 */ /* 0x000fea0003800000 */
[----:B------:R-:W-:Y:S01]  /*07c0*/  LOP3.LUT R27, R15, 0x7ff00000, RZ, 0xc0, !PT ;  /* 0x7ff000000f1b7812 */ /* 0x000fe200078ec0ff */
[----:B------:R-:W-:-:S03]  /*07d0*/  IMAD.MOV.U32 R26, RZ, RZ, RZ ;  /* 0x000000ffff1a7224 */ /* 0x000fc600078e00ff */
[----:B------:R-:W-:-:S04]  /*07e0*/  ISETP.GE.U32.AND P1, PT, R24, R27, PT ;  /* 0x0000001b1800720c */ /* 0x000fc80003f26070 */
[----:B------:R-:W-:-:S04]  /*07f0*/  SEL R27, R19, 0x63400000, !P1 ;  /* 0x63400000131b7807 */ /* 0x000fc80004800000 */
[----:B------:R-:W-:-:S04]  /*0800*/  LOP3.LUT R27, R27, 0x80000000, R17, 0xf8, !PT ;  /* 0x800000001b1b7812 */ /* 0x000fc800078ef811 */
[----:B------:R-:W-:-:S06]  /*0810*/  LOP3.LUT R27, R27, 0x100000, RZ, 0xfc, !PT ;  /* 0x001000001b1b7812 */ /* 0x000fcc00078efcff */
[----:B------:R-:W-:-:S10]  /*0820*/  DFMA R20, R20, 2, -R26 ;  /* 0x400000001414782b */ /* 0x000fd4000000081a */
[----:B------:R-:W-:-:S07]  /*0830*/  LOP3.LUT R31, R21, 0x7ff00000, RZ, 0xc0, !PT ;  /* 0x7ff00000151f7812 */ /* 0x000fce00078ec0ff */
.L_x_5:
[----:B------:R-:W-:-:S08]  /*0840*/  DMUL R26, R22, R20 ;  /* 0x00000014161a7228 */ /* 0x000fd00000000000 */
[----:B------:R-:W-:-:S08]  /*0850*/  DFMA R28, R26, -R4, R20 ;  /* 0x800000041a1c722b */ /* 0x000fd00000000014 */
[----:B------:R-:W-:Y:S01]  /*0860*/  DFMA R22, R22, R28, R26 ;  /* 0x0000001c1616722b */ /* 0x000fe2000000001a */
[----:B------:R-:W-:Y:S01]  /*0870*/  IMAD.MOV.U32 R26, RZ, RZ, R25 ;  /* 0x000000ffff1a7224 */ /* 0x000fe200078e0019 */
[----:B------:R-:W-:Y:S01]  /*0880*/  @!P0 LOP3.LUT R26, R5, 0x7ff00000, RZ, 0xc0, !PT ;  /* 0x7ff00000051a8812 */ /* 0x000fe200078ec0ff */
[----:B------:R-:W-:-:S05]  /*0890*/  VIADD R25, R31, 0xffffffff ;  /* 0xffffffff1f197836 */ /* 0x000fca0000000000 */
[----:B------:R-:W-:Y:S01]  /*08a0*/  ISETP.GT.U32.AND P0, PT, R25, 0x7feffffe, PT ;  /* 0x7feffffe1900780c */ /* 0x000fe20003f04070 */
[----:B------:R-:W-:-:S05]  /*08b0*/  VIADD R25, R26, 0xffffffff ;  /* 0xffffffff1a197836 */ /* 0x000fca0000000000 */
[----:B------:R-:W-:-:S13]  /*08c0*/  ISETP.GT.U32.OR P0, PT, R25, 0x7feffffe, P0 ;  /* 0x7feffffe1900780c */ /* 0x000fda0000704470 */
[----:B------:R-:W-:Y:S05]  /*08d0*/  @P0 BRA `(.L_x_6) ;  /* 0x00000000006c0947 */ /* 0x000fea0003800000 */
[----:B------:R-:W-:-:S04]  /*08e0*/  LOP3.LUT R17, R15, 0x7ff00000, RZ, 0xc0, !PT ;  /* 0x7ff000000f117812 */ /* 0x000fc800078ec0ff */
[CC--:B------:R-:W-:Y:S02]  /*08f0*/  VIADDMNMX R16, R24.reuse, -R17.reuse, 0xb9600000, !PT ;  /* 0xb960000018107446 */ /* 0x0c0fe40007800911 */
[----:B------:R-:W-:Y:S02]  /*0900*/  ISETP.GE.U32.AND P0, PT, R24, R17, PT ;  /* 0x000000111800720c */ /* 0x000fe40003f06070 */
[----:B------:R-:W-:Y:S02]  /*0910*/  VIMNMX R16, PT, PT, R16, 0x46a00000, PT ;  /* 0x46a0000010107848 */ /* 0x000fe40003fe0100 */
[----:B------:R-:W-:-:S05]  /*0920*/  SEL R19, R19, 0x63400000, !P0 ;  /* 0x6340000013137807 */ /* 0x000fca0004000000 */
[----:B------:R-:W-:Y:S02]  /*0930*/  IMAD.IADD R19, R16, 0x1, -R19 ;  /* 0x0000000110137824 */ /* 0x000fe400078e0a13 */
[----:B------:R-:W-:Y:S02]  /*0940*/  IMAD.MOV.U32 R16, RZ, RZ, RZ ;  /* 0x000000ffff107224 */ /* 0x000fe400078e00ff */
[----:B------:R-:W-:-:S06]  /*0950*/  VIADD R17, R19, 0x7fe00000 ;  /* 0x7fe0000013117836 */ /* 0x000fcc0000000000 */
[----:B------:R-:W-:-:S10]  /*0960*/  DMUL R24, R22, R16 ;  /* 0x0000001016187228 */ /* 0x000fd40000000000 */
[----:B------:R-:W-:-:S13]  /*0970*/  FSETP.GTU.AND P0, PT, |R25|, 1.469367938527859385e-39, PT ;  /* 0x001000001900780b */ /* 0x000fda0003f0c200 */
[----:B------:R-:W-:Y:S05]  /*0980*/  @P0 BRA `(.L_x_7) ;  /* 0x0000000000940947 */ /* 0x000fea0003800000 */
[----:B------:R-:W-:Y:S01]  /*0990*/  DFMA R4, R22, -R4, R20 ;  /* 0x800000041604722b */ /* 0x000fe20000000014 */
[----:B------:R-:W-:-:S09]  /*09a0*/  IMAD.MOV.U32 R16, RZ, RZ, RZ ;  /* 0x000000ffff107224 */ /* 0x000fd200078e00ff */
[C---:B------:R-:W-:Y:S02]  /*09b0*/  FSETP.NEU.AND P0, PT, R5.reuse, RZ, PT ;  /* 0x000000ff0500720b */ /* 0x040fe40003f0d000 */
[----:B------:R-:W-:-:S04]  /*09c0*/  LOP3.LUT R15, R5, 0x80000000, R15, 0x48, !PT ;  /* 0x80000000050f7812 */ /* 0x000fc800078e480f */
[----:B------:R-:W-:-:S07]  /*09d0*/  LOP3.LUT R17, R15, R17, RZ, 0xfc, !PT ;  /* 0x000000110f117212 */ /* 0x000fce00078efcff */
[----:B------:R-:W-:Y:S05]  /*09e0*/  @!P0 BRA `(.L_x_7) ;  /* 0x00000000007c8947 */ /* 0x000fea0003800000 */
[----:B------:R-:W-:Y:S01]  /*09f0*/  IMAD.MOV R5, RZ, RZ, -R19 ;  /* 0x000000ffff057224 */ /* 0x000fe200078e0a13 */
[----:B------:R-:W-:Y:S01]  /*0a00*/  DMUL.RP R16, R22, R16 ;  /* 0x0000001016107228 */ /* 0x000fe20000008000 */
[----:B------:R-:W-:-:S06]  /*0a10*/  IMAD.MOV.U32 R4, RZ, RZ, RZ ;  /* 0x000000ffff047224 */ /* 0x000fcc00078e00ff */
[----:B------:R-:W-:-:S03]  /*0a20*/  DFMA R4, R24, -R4, R22 ;  /* 0x800000041804722b */ /* 0x000fc60000000016 */
[----:B------:R-:W-:-:S03]  /*0a30*/  LOP3.LUT R15, R17, R15, RZ, 0x3c, !PT ;  /* 0x0000000f110f7212 */ /* 0x000fc600078e3cff */
[----:B------:R-:W-:-:S04]  /*0a40*/  IADD3 R4, PT, PT, -R19, -0x43300000, RZ ;  /* 0xbcd0000013047810 */ /* 0x000fc80007ffe1ff */
[----:B------:R-:W-:-:S04]  /*0a50*/  FSETP.NEU.AND P0, PT, |R5|, R4, PT ;  /* 0x000000040500720b */ /* 0x000fc80003f0d200 */
[----:B------:R-:W-:Y:S02]  /*0a60*/  FSEL R24, R16, R24, !P0 ;  /* 0x0000001810187208 */ /* 0x000fe40004000000 */
[----:B------:R-:W-:Y:S01]  /*0a70*/  FSEL R25, R15, R25, !P0 ;  /* 0x000000190f197208 */ /* 0x000fe20004000000 */
[----:B------:R-:W-:Y:S06]  /*0a80*/  BRA `(.L_x_7) ;  /* 0x0000000000547947 */ /* 0x000fec0003800000 */
.L_x_6:
[----:B------:R-:W-:-:S14]  /*0a90*/  DSETP.NAN.AND P0, PT, R16, R16, PT ;  /* 0x000000101000722a */ /* 0x000fdc0003f08000 */
[----:B------:R-:W-:Y:S05]  /*0aa0*/  @P0 BRA `(.L_x_8) ;  /* 0x0000000000440947 */ /* 0x000fea0003800000 */
[----:B------:R-:W-:-:S14]  /*0ab0*/  DSETP.NAN.AND P0, PT, R14, R14, PT ;  /* 0x0000000e0e00722a */ /* 0x000fdc0003f08000 */
[----:B------:R-:W-:Y:S05]  /*0ac0*/  @P0 BRA `(.L_x_9) ;  /* 0x0000000000300947 */ /* 0x000fea0003800000 */
[----:B------:R-:W-:Y:S01]  /*0ad0*/  ISETP.NE.AND P0, PT, R31, R26, PT ;  /* 0x0000001a1f00720c */ /* 0x000fe20003f05270 */
[----:B------:R-:W-:Y:S02]  /*0ae0*/  IMAD.MOV.U32 R24, RZ, RZ, 0x0 ;  /* 0x00000000ff187424 */ /* 0x000fe400078e00ff */
[----:B------:R-:W-:-:S10]  /*0af0*/  IMAD.MOV.U32 R25, RZ, RZ, -0x80000 ;  /* 0xfff80000ff197424 */ /* 0x000fd400078e00ff */
[----:B------:R-:W-:Y:S05]  /*0b00*/  @!P0 BRA `(.L_x_7) ;  /* 0x0000000000348947 */ /* 0x000fea0003800000 */
[----:B------:R-:W-:Y:S02]  /*0b10*/  ISETP.NE.AND P0, PT, R31, 0x7ff00000, PT ;  /* 0x7ff000001f00780c */ /* 0x000fe40003f05270 */
[----:B------:R-:W-:Y:S02]  /*0b20*/  LOP3.LUT R25, R17, 0x80000000, R15, 0x48, !PT ;  /* 0x8000000011197812 */ /* 0x000fe400078e480f */
[----:B------:R-:W-:-:S13]  /*0b30*/  ISETP.EQ.OR P0, PT, R26, RZ, !P0 ;  /* 0x000000ff1a00720c */ /* 0x000fda0004702670 */
[----:B------:R-:W-:Y:S01]  /*0b40*/  @P0 LOP3.LUT R4, R25, 0x7ff00000, RZ, 0xfc, !PT ;  /* 0x7ff0000019040812 */ /* 0x000fe200078efcff */
[----:B------:R-:W-:Y:S02]  /*0b50*/  @!P0 IMAD.MOV.U32 R24, RZ, RZ, RZ ;  /* 0x000000ffff188224 */ /* 0x000fe400078e00ff */
[----:B------:R-:W-:Y:S02]  /*0b60*/  @P0 IMAD.MOV.U32 R24, RZ, RZ, RZ ;  /* 0x000000ffff180224 */ /* 0x000fe400078e00ff */
[----:B------:R-:W-:Y:S01]  /*0b70*/  @P0 IMAD.MOV.U32 R25, RZ, RZ, R4 ;  /* 0x000000ffff190224 */ /* 0x000fe200078e0004 */
[----:B------:R-:W-:Y:S06]  /*0b80*/  BRA `(.L_x_7) ;  /* 0x0000000000147947 */ /* 0x000fec0003800000 */
.L_x_9:
[----:B------:R-:W-:Y:S01]  /*0b90*/  LOP3.LUT R25, R15, 0x80000, RZ, 0xfc, !PT ;  /* 0x000800000f197812 */ /* 0x000fe200078efcff */
[----:B------:R-:W-:Y:S01]  /*0ba0*/  IMAD.MOV.U32 R24, RZ, RZ, R14 ;  /* 0x000000ffff187224 */ /* 0x000fe200078e000e */
[----:B------:R-:W-:Y:S06]  /*0bb0*/  BRA `(.L_x_7) ;  /* 0x0000000000087947 */ /* 0x000fec0003800000 */
.L_x_8:
[----:B------:R-:W-:Y:S01]  /*0bc0*/  LOP3.LUT R25, R17, 0x80000, RZ, 0xfc, !PT ;  /* 0x0008000011197812 */ /* 0x000fe200078efcff */
[----:B------:R-:W-:-:S07]  /*0bd0*/  IMAD.MOV.U32 R24, RZ, RZ, R16 ;  /* 0x000000ffff187224 */ /* 0x000fce00078e0010 */
.L_x_7:
[----:B------:R-:W-:Y:S02]  /*0be0*/  IMAD.MOV.U32 R19, RZ, RZ, 0x0 ;  /* 0x00000000ff137424 */ /* 0x000fe400078e00ff */
[----:B------:R-:W-:Y:S02]  /*0bf0*/  IMAD.MOV.U32 R4, RZ, RZ, R24 ;  /* 0x000000ffff047224 */ /* 0x000fe400078e0018 */
[----:B------:R-:W-:Y:S01]  /*0c00*/  IMAD.MOV.U32 R5, RZ, RZ, R25 ;  /* 0x000000ffff057224 */ /* 0x000fe200078e0019 */
[----:B------:R-:W-:Y:S06]  /*0c10*/  RET.REL.NODEC R18 `(_Z12mandelKernelPii) ;  /* 0xfffffff012f87950 */ /* 0x000fec0003c3ffff */
.L_x_10:
[----:B------:R-:W-:-:S00]  /*0c20*/  BRA `(.L_x_10) ;  /* 0xfffffffc00fc7947 */ /* 0x000fc0000383ffff */
[----:B------:R-:W-:-:S00]  /*0c30*/  NOP ;  /* 0x0000000000007918 */ /* 0x000fc00000000000 */
        /* <DEDUP_REMOVED lines=12> */
.L_x_11:


//--------------------- .nv.global.init           --------------------------
	.section	.nv.global.init,"aw",@progbits
	.align	8
.nv.global.init:
	.type		CyMin,@object
	.size		CyMin,(CxMin - CyMin)
CyMin:
        /*0000*/ 	.byte	0x00, 0x00, 0x00, 0x00, 0x00, 0x00, 0x00, 0xc0
	.type		CxMin,@object
	.size		CxMin,(CyMax - CxMin)
CxMin:
        /*0008*/ 	.byte	0x00, 0x00, 0x00, 0x00, 0x00, 0x00, 0x04, 0xc0
	.type		CyMax,@object
	.size		CyMax,(CxMax - CyMax)
CyMax:
        /*0010*/ 	.byte	0x00, 0x00, 0x00, 0x00, 0x00, 0x00, 0x00, 0x40
	.type		CxMax,@object
	.size		CxMax,(.L_1 - CxMax)
CxMax:
        /*0018*/ 	.byte	0x00, 0x00, 0x00, 0x00, 0x00, 0x00, 0xf8, 0x3f
.L_1:


//--------------------- .nv.shared.reserved.0     --------------------------
	.section	.nv.shared.reserved.0,"aw",@nobits
	.weak		__nv_reservedSMEM_offset_0_alias
	.size		__nv_reservedSMEM_offset_0_alias, 0, 64
	.other		__nv_reservedSMEM_offset_0_alias,@"STO_CUDA_RESERVED_SHARED STV_DEFAULT"
__nv_reservedSMEM_offset_0_alias:
	.zero		0
	.zero		64


//--------------------- .nv.constant0._Z12mandelKernelPii --------------------------
	.section	.nv.constant0._Z12mandelKernelPii,"a",@progbits
	.sectionflags	@""
	.align	4
.nv.constant0._Z12mandelKernelPii:
	.zero		908


//--------------------- SYMBOLS --------------------------

	.type		.nv.reservedSmem.offset0,@object
	.size		.nv.reservedSmem.offset0,0x4
